//
// Generated by NVIDIA NVVM Compiler
//
// Compiler Build ID: CL-36424714
// Cuda compilation tools, release 13.0, V13.0.88
// Based on NVVM 20.0.0
//

.version 9.0
.target sm_100
.address_size 64

	// .globl	_Z13slidingGlobalPKfPfi

.visible .entry _Z13slidingGlobalPKfPfi(
	.param .u64 .ptr .align 1 _Z13slidingGlobalPKfPfi_param_0,
	.param .u64 .ptr .align 1 _Z13slidingGlobalPKfPfi_param_1,
	.param .u32 _Z13slidingGlobalPKfPfi_param_2
)
{
	.reg .pred 	%p<4>;
	.reg .b32 	%r<14>;
	.reg .b32 	%f<23>;
	.reg .b64 	%rd<18>;

	ld.param.u64 	%rd1, [_Z13slidingGlobalPKfPfi_param_0];
	ld.param.u64 	%rd2, [_Z13slidingGlobalPKfPfi_param_1];
	ld.param.u32 	%r2, [_Z13slidingGlobalPKfPfi_param_2];
	mov.u32 	%r4, %ctaid.x;
	mov.u32 	%r5, %ntid.x;
	mov.u32 	%r6, %tid.x;
	mad.lo.s32 	%r7, %r4, %r5, %r6;
	setp.lt.s32 	%p1, %r7, 5;
	add.s32 	%r8, %r2, -5;
	setp.ge.s32 	%p2, %r7, %r8;
	or.pred  	%p3, %p1, %p2;
	@%p3 bra 	$L__BB0_2;
	cvta.to.global.u64 	%rd3, %rd2;
	cvta.to.global.u64 	%rd4, %rd1;
	add.s32 	%r9, %r7, -5;
	mul.wide.u32 	%rd5, %r9, 4;
	add.s64 	%rd6, %rd4, %rd5;
	ld.global.f32 	%f1, [%rd6];
	add.f32 	%f2, %f1, 0f00000000;
	add.s32 	%r10, %r7, -4;
	mul.wide.u32 	%rd7, %r10, 4;
	add.s64 	%rd8, %rd4, %rd7;
	ld.global.f32 	%f3, [%rd8];
	add.f32 	%f4, %f2, %f3;
	add.s32 	%r11, %r7, -3;
	mul.wide.u32 	%rd9, %r11, 4;
	add.s64 	%rd10, %rd4, %rd9;
	ld.global.f32 	%f5, [%rd10];
	add.f32 	%f6, %f4, %f5;
	add.s32 	%r12, %r7, -2;
	mul.wide.u32 	%rd11, %r12, 4;
	add.s64 	%rd12, %rd4, %rd11;
	ld.global.f32 	%f7, [%rd12];
	add.f32 	%f8, %f6, %f7;
	add.s32 	%r13, %r7, -1;
	mul.wide.u32 	%rd13, %r13, 4;
	add.s64 	%rd14, %rd4, %rd13;
	ld.global.f32 	%f9, [%rd14];
	add.f32 	%f10, %f8, %f9;
	mul.wide.u32 	%rd15, %r7, 4;
	add.s64 	%rd16, %rd4, %rd15;
	ld.global.f32 	%f11, [%rd16];
	add.f32 	%f12, %f10, %f11;
	ld.global.f32 	%f13, [%rd16+4];
	add.f32 	%f14, %f12, %f13;
	ld.global.f32 	%f15, [%rd16+8];
	add.f32 	%f16, %f14, %f15;
	ld.global.f32 	%f17, [%rd16+12];
	add.f32 	%f18, %f16, %f17;
	ld.global.f32 	%f19, [%rd16+16];
	add.f32 	%f20, %f18, %f19;
	ld.global.f32 	%f21, [%rd16+20];
	add.f32 	%f22, %f20, %f21;
	add.s64 	%rd17, %rd3, %rd15;
	st.global.f32 	[%rd17], %f22;
$L__BB0_2:
	ret;

}


// ===== COMPILED SASS (sm_100) =====

	.target	sm_100

	.elftype	@"ET_EXEC"


//--------------------- .note.nv.tkinfo           --------------------------
	.section	.note.nv.tkinfo,"",@"SHT_NOTE"
	.sectionflags	@"SHF_NOTE_NV_TKINFO"
	.tkinfo
        /*0018*/ 	.word	0x00000002
        /*0030*/ 	.string	""
        /*0030*/ 	.string	"ptxas"
        /*0030*/ 	.string	"Cuda compilation tools, release 13.0, V13.0.88"
        /*0030*/ 	.string	"Build cuda_13.0.r13.0/compiler.36424714_0"
        /*0030*/ 	.string	"-arch sm_100 -m 64 "



//--------------------- .note.nv.cuinfo           --------------------------
	.section	.note.nv.cuinfo,"",@"SHT_NOTE"
	.sectionflags	@"SHF_NOTE_NV_CUINFO"
        /*0018*/ 	.short	0x0002
        /*001a*/ 	.short	0x0064
        /*001c*/ 	.short	0x0082
	.zero		2


//--------------------- .nv.info                  --------------------------
	.section	.nv.info,"",@"SHT_CUDA_INFO"
	.align	4


	//----- nvinfo : EIATTR_REGCOUNT
	.align		4
        /*0000*/ 	.byte	0x04, 0x2f
        /*0002*/ 	.short	(.L_1 - .L_0)
	.align		4
.L_0:
        /*0004*/ 	.word	index@(_Z13slidingGlobalPKfPfi)
        /*0008*/ 	.word	0x0000001e


	//----- nvinfo : EIATTR_FRAME_SIZE
	.align		4
.L_1:
        /*000c*/ 	.byte	0x04, 0x11
        /*000e*/ 	.short	(.L_3 - .L_2)
	.align		4
.L_2:
        /*0010*/ 	.word	index@(_Z13slidingGlobalPKfPfi)
        /*0014*/ 	.word	0x00000000


	//----- nvinfo : EIATTR_MIN_STACK_SIZE
	.align		4
.L_3:
        /*0018*/ 	.byte	0x04, 0x12
        /*001a*/ 	.short	(.L_5 - .L_4)
	.align		4
.L_4:
        /*001c*/ 	.word	index@(_Z13slidingGlobalPKfPfi)
        /*0020*/ 	.word	0x00000000
.L_5:


//--------------------- .nv.compat                --------------------------
	.section	.nv.compat,"",@"SHT_CUDA_COMPAT_INFO"
	.align	4
        /*0000*/ 	.byte	0x02, 0x09, 0x00, 0x00, 0x02, 0x02, 0x01, 0x00, 0x02, 0x05, 0x05, 0x00, 0x03, 0x07, 0x01, 0x01
        /*0010*/ 	.byte	0x02, 0x03, 0x00, 0x00, 0x02, 0x06, 0x01, 0x00, 0x04, 0x0b, 0x08, 0x00, 0x09, 0x00, 0x00, 0x00
        /*0020*/ 	.byte	0x00, 0x00, 0x00, 0x00


//--------------------- .nv.info._Z13slidingGlobalPKfPfi --------------------------
	.section	.nv.info._Z13slidingGlobalPKfPfi,"",@"SHT_CUDA_INFO"
	.sectionflags	@""
	.align	4


	//----- nvinfo : EIATTR_CUDA_API_VERSION
	.align		4
        /*0000*/ 	.byte	0x04, 0x37
        /*0002*/ 	.short	(.L_7 - .L_6)
.L_6:
        /*0004*/ 	.word	0x00000082


	//----- nvinfo : EIATTR_KPARAM_INFO
	.align		4
.L_7:
        /*0008*/ 	.byte	0x04, 0x17
        /*000a*/ 	.short	(.L_9 - .L_8)
.L_8:
        /*000c*/ 	.word	0x00000000
        /*0010*/ 	.short	0x0002
        /*0012*/ 	.short	0x0010
        /*0014*/ 	.byte	0x00, 0xf0, 0x11, 0x00


	//----- nvinfo : EIATTR_KPARAM_INFO
	.align		4
.L_9:
        /*0018*/ 	.byte	0x04, 0x17
        /*001a*/ 	.short	(.L_11 - .L_10)
.L_10:
        /*001c*/ 	.word	0x00000000
        /*0020*/ 	.short	0x0001
        /*0022*/ 	.short	0x0008
        /*0024*/ 	.byte	0x00, 0xf5, 0x21, 0x00


	//----- nvinfo : EIATTR_KPARAM_INFO
	.align		4
.L_11:
        /*0028*/ 	.byte	0x04, 0x17
        /*002a*/ 	.short	(.L_13 - .L_12)
.L_12:
        /*002c*/ 	.word	0x00000000
        /*0030*/ 	.short	0x0000
        /*0032*/ 	.short	0x0000
        /*0034*/ 	.byte	0x00, 0xf5, 0x21, 0x00


	//----- nvinfo : EIATTR_SPARSE_MMA_MASK
	.align		4
.L_13:
        /*0038*/ 	.byte	0x03, 0x50
        /*003a*/ 	.short	0x0000


	//----- nvinfo : EIATTR_MAXREG_COUNT
	.align		4
        /*003c*/ 	.byte	0x03, 0x1b
        /*003e*/ 	.short	0x00ff


	//----- nvinfo : EIATTR_MERCURY_ISA_VERSION
	.align		4
        /*0040*/ 	.byte	0x03, 0x5f
        /*0042*/ 	.short	0x0101


	//----- nvinfo : EIATTR_VRC_CTA_INIT_COUNT
	.align		4
        /*0044*/ 	.byte	0x02, 0x4a
	.zero		1
	.zero		1


	//----- nvinfo : EIATTR_EXIT_INSTR_OFFSETS
	.align		4
        /*0048*/ 	.byte	0x04, 0x1c
        /*004a*/ 	.short	(.L_15 - .L_14)


	//   ....[0]....
.L_14:
        /*004c*/ 	.word	0x00000090


	//   ....[1]....
        /*0050*/ 	.word	0x00000300


	//----- nvinfo : EIATTR_CBANK_PARAM_SIZE
	.align		4
.L_15:
        /*0054*/ 	.byte	0x03, 0x19
        /*0056*/ 	.short	0x0014


	//----- nvinfo : EIATTR_PARAM_CBANK
	.align		4
        /*0058*/ 	.byte	0x04, 0x0a
        /*005a*/ 	.short	(.L_17 - .L_16)
	.align		4
.L_16:
        /*005c*/ 	.word	index@(.nv.constant0._Z13slidingGlobalPKfPfi)
        /*0060*/ 	.short	0x0380
        /*0062*/ 	.short	0x0014


	//----- nvinfo : EIATTR_SW_WAR
	.align		4
.L_17:
        /*0064*/ 	.byte	0x04, 0x36
        /*0066*/ 	.short	(.L_19 - .L_18)
.L_18:
        /*0068*/ 	.word	0x00000008
.L_19:


//--------------------- .nv.callgraph             --------------------------
	.section	.nv.callgraph,"",@"SHT_CUDA_CALLGRAPH"
	.align	4
	.sectionentsize	8
	.align		4
        /*0000*/ 	.word	0x00000000
	.align		4
        /*0004*/ 	.word	0xffffffff
	.align		4
        /*0008*/ 	.word	0x00000000
	.align		4
        /*000c*/ 	.word	0xfffffffe
	.align		4
        /*0010*/ 	.word	0x00000000
	.align		4
        /*0014*/ 	.word	0xfffffffd
	.align		4
        /*0018*/ 	.word	0x00000000
	.align		4
        /*001c*/ 	.word	0xfffffffc


//--------------------- .text._Z13slidingGlobalPKfPfi --------------------------
	.section	.text._Z13slidingGlobalPKfPfi,"ax",@progbits
	.align	128
        .global         _Z13slidingGlobalPKfPfi
        .type           _Z13slidingGlobalPKfPfi,@function
        .size           _Z13slidingGlobalPKfPfi,(.L_x_1 - _Z13slidingGlobalPKfPfi)
        .other          _Z13slidingGlobalPKfPfi,@"STO_CUDA_ENTRY STV_DEFAULT"
_Z13slidingGlobalPKfPfi:
.text._Z13slidingGlobalPKfPfi:
[----:B------:R-:W-:Y:S01]  /*0000*/  LDC R1, c[0x0][0x37c] ;  /* 0x0000df00ff017b82 */ /* 0x000fe20000000800 */
[----:B------:R-:W0:Y:S07]  /*0010*/  S2R R0, SR_TID.X ;  /* 0x0000000000007919 */ /* 0x000e2e0000002100 */
[----:B------:R-:W0:Y:S01]  /*0020*/  S2UR UR5, SR_CTAID.X ;  /* 0x00000000000579c3 */ /* 0x000e220000002500 */
[----:B------:R-:W1:Y:S07]  /*0030*/  LDCU UR4, c[0x0][0x390] ;  /* 0x00007200ff0477ac */ /* 0x000e6e0008000800 */
[----:B------:R-:W0:Y:S01]  /*0040*/  LDC R5, c[0x0][0x360] ;  /* 0x0000d800ff057b82 */ /* 0x000e220000000800 */
[----:B-1----:R-:W-:Y:S01]  /*0050*/  UIADD3 UR4, UPT, UPT, UR4, -0x5, URZ ;  /* 0xfffffffb04047890 */ /* 0x002fe2000fffe0ff */
[----:B0-----:R-:W-:-:S05]  /*0060*/  IMAD R5, R5, UR5, R0 ;  /* 0x0000000505057c24 */ /* 0x001fca000f8e0200 */
[----:B------:R-:W-:-:S04]  /*0070*/  ISETP.GE.AND P0, PT, R5, UR4, PT ;  /* 0x0000000405007c0c */ /* 0x000fc8000bf06270 */
[----:B------:R-:W-:-:S13]  /*0080*/  ISETP.LT.OR P0, PT, R5, 0x5, P0 ;  /* 0x000000050500780c */ /* 0x000fda0000701670 */
[----:B------:R-:W-:Y:S05]  /*0090*/  @P0 EXIT ;  /* 0x000000000000094d */ /* 0x000fea0003800000 */
[----:B------:R-:W0:Y:S01]  /*00a0*/  LDC.64 R2, c[0x0][0x380] ;  /* 0x0000e000ff027b82 */ /* 0x000e220000000a00 */
[----:B------:R-:W1:Y:S01]  /*00b0*/  LDCU.64 UR4, c[0x0][0x358] ;  /* 0x00006b00ff0477ac */ /* 0x000e620008000a00 */
[C---:B------:R-:W-:Y:S02]  /*00c0*/  IADD3 R7, PT, PT, R5.reuse, -0x5, RZ ;  /* 0xfffffffb05077810 */ /* 0x040fe40007ffe0ff */
[C---:B------:R-:W-:Y:S02]  /*00d0*/  IADD3 R9, PT, PT, R5.reuse, -0x4, RZ ;  /* 0xfffffffc05097810 */ /* 0x040fe40007ffe0ff */
[C---:B------:R-:W-:Y:S02]  /*00e0*/  IADD3 R11, PT, PT, R5.reuse, -0x3, RZ ;  /* 0xfffffffd050b7810 */ /* 0x040fe40007ffe0ff */
[C---:B------:R-:W-:Y:S02]  /*00f0*/  IADD3 R13, PT, PT, R5.reuse, -0x2, RZ ;  /* 0xfffffffe050d7810 */ /* 0x040fe40007ffe0ff */
[----:B------:R-:W-:Y:S01]  /*0100*/  IADD3 R15, PT, PT, R5, -0x1, RZ ;  /* 0xffffffff050f7810 */ /* 0x000fe20007ffe0ff */
[----:B0-----:R-:W-:-:S04]  /*0110*/  IMAD.WIDE.U32 R6, R7, 0x4, R2 ;  /* 0x0000000407067825 */ /* 0x001fc800078e0002 */
[--C-:B------:R-:W-:Y:S02]  /*0120*/  IMAD.WIDE.U32 R8, R9, 0x4, R2.reuse ;  /* 0x0000000409087825 */ /* 0x100fe400078e0002 */
[----:B-1----:R-:W2:Y:S02]  /*0130*/  LDG.E R6, desc[UR4][R6.64] ;  /* 0x0000000406067981 */ /* 0x002ea4000c1e1900 */
[--C-:B------:R-:W-:Y:S02]  /*0140*/  IMAD.WIDE.U32 R10, R11, 0x4, R2.reuse ;  /* 0x000000040b0a7825 */ /* 0x100fe400078e0002 */
[----:B------:R-:W3:Y:S02]  /*0150*/  LDG.E R9, desc[UR4][R8.64] ;  /* 0x0000000408097981 */ /* 0x000ee4000c1e1900 */
[--C-:B------:R-:W-:Y:S02]  /*0160*/  IMAD.WIDE.U32 R12, R13, 0x4, R2.reuse ;  /* 0x000000040d0c7825 */ /* 0x100fe400078e0002 */
[----:B------:R-:W4:Y:S02]  /*0170*/  LDG.E R11, desc[UR4][R10.64] ;  /* 0x000000040a0b7981 */ /* 0x000f24000c1e1900 */
[----:B------:R-:W-:-:S02]  /*0180*/  IMAD.WIDE.U32 R14, R15, 0x4, R2 ;  /* 0x000000040f0e7825 */ /* 0x000fc400078e0002 */
[----:B------:R-:W5:Y:S02]  /*0190*/  LDG.E R13, desc[UR4][R12.64] ;  /* 0x000000040c0d7981 */ /* 0x000f64000c1e1900 */
[C---:B------:R-:W-:Y:S02]  /*01a0*/  IMAD.WIDE.U32 R16, R5.reuse, 0x4, R2 ;  /* 0x0000000405107825 */ /* 0x040fe400078e0002 */
[----:B------:R-:W5:Y:S01]  /*01b0*/  LDG.E R15, desc[UR4][R14.64] ;  /* 0x000000040e0f7981 */ /* 0x000f62000c1e1900 */
[----:B------:R-:W0:Y:S03]  /*01c0*/  LDC.64 R2, c[0x0][0x388] ;  /* 0x0000e200ff027b82 */ /* 0x000e260000000a00 */
[----:B------:R-:W5:Y:S04]  /*01d0*/  LDG.E R7, desc[UR4][R16.64] ;  /* 0x0000000410077981 */ /* 0x000f68000c1e1900 */
[----:B------:R-:W5:Y:S04]  /*01e0*/  LDG.E R19, desc[UR4][R16.64+0x4] ;  /* 0x0000040410137981 */ /* 0x000f68000c1e1900 */
[----:B------:R-:W5:Y:S04]  /*01f0*/  LDG.E R21, desc[UR4][R16.64+0x8] ;  /* 0x0000080410157981 */ /* 0x000f68000c1e1900 */
[----:B------:R-:W5:Y:S04]  /*0200*/  LDG.E R23, desc[UR4][R16.64+0xc] ;  /* 0x00000c0410177981 */ /* 0x000f68000c1e1900 */
[----:B------:R-:W5:Y:S04]  /*0210*/  LDG.E R25, desc[UR4][R16.64+0x10] ;  /* 0x0000100410197981 */ /* 0x000f68000c1e1900 */
[----:B------:R-:W5:Y:S01]  /*0220*/  LDG.E R27, desc[UR4][R16.64+0x14] ;  /* 0x00001404101b7981 */ /* 0x000f62000c1e1900 */
[----:B0-----:R-:W-:-:S04]  /*0230*/  IMAD.WIDE.U32 R2, R5, 0x4, R2 ;  /* 0x0000000405027825 */ /* 0x001fc800078e0002 */
[----:B--2---:R-:W-:-:S04]  /*0240*/  FADD R6, RZ, R6 ;  /* 0x00000006ff067221 */ /* 0x004fc80000000000 */
[----:B---3--:R-:W-:-:S04]  /*0250*/  FADD R6, R6, R9 ;  /* 0x0000000906067221 */ /* 0x008fc80000000000 */
[----:B----4-:R-:W-:-:S04]  /*0260*/  FADD R6, R6, R11 ;  /* 0x0000000b06067221 */ /* 0x010fc80000000000 */
[----:B-----5:R-:W-:-:S04]  /*0270*/  FADD R6, R6, R13 ;  /* 0x0000000d06067221 */ /* 0x020fc80000000000 */
[----:B------:R-:W-:-:S04]  /*0280*/  FADD R6, R6, R15 ;  /* 0x0000000f06067221 */ /* 0x000fc80000000000 */
[----:B------:R-:W-:-:S04]  /*0290*/  FADD R6, R6, R7 ;  /* 0x0000000706067221 */ /* 0x000fc80000000000 */
[----:B------:R-:W-:-:S04]  /*02a0*/  FADD R6, R6, R19 ;  /* 0x0000001306067221 */ /* 0x000fc80000000000 */
[----:B------:R-:W-:-:S04]  /*02b0*/  FADD R6, R6, R21 ;  /* 0x0000001506067221 */ /* 0x000fc80000000000 */
[----:B------:R-:W-:-:S04]  /*02c0*/  FADD R6, R6, R23 ;  /* 0x0000001706067221 */ /* 0x000fc80000000000 */
[----:B------:R-:W-:-:S04]  /*02d0*/  FADD R6, R6, R25 ;  /* 0x0000001906067221 */ /* 0x000fc80000000000 */
[----:B------:R-:W-:-:S05]  /*02e0*/  FADD R27, R6, R27 ;  /* 0x0000001b061b7221 */ /* 0x000fca0000000000 */
[----:B------:R-:W-:Y:S01]  /*02f0*/  STG.E desc[UR4][R2.64], R27 ;  /* 0x0000001b02007986 */ /* 0x000fe2000c101904 */
[----:B------:R-:W-:Y:S05]  /*0300*/  EXIT ;  /* 0x000000000000794d */ /* 0x000fea0003800000 */
.L_x_0:
[----:B------:R-:W-:-:S00]  /*0310*/  BRA `(.L_x_0) ;  /* 0xfffffffc00fc7947 */ /* 0x000fc0000383ffff */
[----:B------:R-:W-:-:S00]  /*0320*/  NOP ;  /* 0x0000000000007918 */ /* 0x000fc00000000000 */
        /* <DEDUP_REMOVED lines=13> */
.L_x_1:


//--------------------- .nv.shared.reserved.0     --------------------------
	.section	.nv.shared.reserved.0,"aw",@nobits
	.weak		__nv_reservedSMEM_offset_0_alias
	.size		__nv_reservedSMEM_offset_0_alias, 0, 64
	.other		__nv_reservedSMEM_offset_0_alias,@"STO_CUDA_RESERVED_SHARED STV_DEFAULT"
__nv_reservedSMEM_offset_0_alias:
	.zero		0
	.zero		64


//--------------------- .nv.constant0._Z13slidingGlobalPKfPfi --------------------------
	.section	.nv.constant0._Z13slidingGlobalPKfPfi,"a",@progbits
	.sectionflags	@""
	.align	4
.nv.constant0._Z13slidingGlobalPKfPfi:
	.zero		916


//--------------------- SYMBOLS --------------------------

	.type		.nv.reservedSmem.offset0,@object
	.size		.nv.reservedSmem.offset0,0x4
